//
// Generated by NVIDIA NVVM Compiler
//
// Compiler Build ID: CL-36424714
// Cuda compilation tools, release 13.0, V13.0.88
// Based on NVVM 20.0.0
//

.version 9.0
.target sm_100
.address_size 64

	// .globl	_Z6warmupPj

.visible .entry _Z6warmupPj(
	.param .u64 .ptr .align 1 _Z6warmupPj_param_0
)
{
	.reg .pred 	%p<2>;
	.reg .b32 	%r<3>;
	.reg .b64 	%rd<3>;

	ld.param.u64 	%rd1, [_Z6warmupPj_param_0];
	mov.u32 	%r1, %tid.x;
	setp.ne.s32 	%p1, %r1, 0;
	@%p1 bra 	$L__BB0_2;
	cvta.to.global.u64 	%rd2, %rd1;
	mov.b32 	%r2, 555;
	st.global.u32 	[%rd2], %r2;
$L__BB0_2:
	ret;

}


// ===== COMPILED SASS (sm_100) =====

	.target	sm_100

	.elftype	@"ET_EXEC"


//--------------------- .note.nv.tkinfo           --------------------------
	.section	.note.nv.tkinfo,"",@"SHT_NOTE"
	.sectionflags	@"SHF_NOTE_NV_TKINFO"
	.tkinfo
        /*0018*/ 	.word	0x00000002
        /*0030*/ 	.string	""
        /*0030*/ 	.string	"ptxas"
        /*0030*/ 	.string	"Cuda compilation tools, release 13.0, V13.0.88"
        /*0030*/ 	.string	"Build cuda_13.0.r13.0/compiler.36424714_0"
        /*0030*/ 	.string	"-arch sm_100 -m 64 "



//--------------------- .note.nv.cuinfo           --------------------------
	.section	.note.nv.cuinfo,"",@"SHT_NOTE"
	.sectionflags	@"SHF_NOTE_NV_CUINFO"
        /*0018*/ 	.short	0x0002
        /*001a*/ 	.short	0x0064
        /*001c*/ 	.short	0x0082
	.zero		2


//--------------------- .nv.info                  --------------------------
	.section	.nv.info,"",@"SHT_CUDA_INFO"
	.align	4


	//----- nvinfo : EIATTR_REGCOUNT
	.align		4
        /*0000*/ 	.byte	0x04, 0x2f
        /*0002*/ 	.short	(.L_1 - .L_0)
	.align		4
.L_0:
        /*0004*/ 	.word	index@(_Z6warmupPj)
        /*0008*/ 	.word	0x00000008


	//----- nvinfo : EIATTR_FRAME_SIZE
	.align		4
.L_1:
        /*000c*/ 	.byte	0x04, 0x11
        /*000e*/ 	.short	(.L_3 - .L_2)
	.align		4
.L_2:
        /*0010*/ 	.word	index@(_Z6warmupPj)
        /*0014*/ 	.word	0x00000000


	//----- nvinfo : EIATTR_MIN_STACK_SIZE
	.align		4
.L_3:
        /*0018*/ 	.byte	0x04, 0x12
        /*001a*/ 	.short	(.L_5 - .L_4)
	.align		4
.L_4:
        /*001c*/ 	.word	index@(_Z6warmupPj)
        /*0020*/ 	.word	0x00000000
.L_5:


//--------------------- .nv.compat                --------------------------
	.section	.nv.compat,"",@"SHT_CUDA_COMPAT_INFO"
	.align	4
        /*0000*/ 	.byte	0x02, 0x09, 0x00, 0x00, 0x02, 0x02, 0x01, 0x00, 0x02, 0x05, 0x05, 0x00, 0x03, 0x07, 0x01, 0x01
        /*0010*/ 	.byte	0x02, 0x03, 0x00, 0x00, 0x02, 0x06, 0x01, 0x00, 0x04, 0x0b, 0x08, 0x00, 0x09, 0x00, 0x00, 0x00
        /*0020*/ 	.byte	0x00, 0x00, 0x00, 0x00


//--------------------- .nv.info._Z6warmupPj      --------------------------
	.section	.nv.info._Z6warmupPj,"",@"SHT_CUDA_INFO"
	.sectionflags	@""
	.align	4


	//----- nvinfo : EIATTR_CUDA_API_VERSION
	.align		4
        /*0000*/ 	.byte	0x04, 0x37
        /*0002*/ 	.short	(.L_7 - .L_6)
.L_6:
        /*0004*/ 	.word	0x00000082


	//----- nvinfo : EIATTR_KPARAM_INFO
	.align		4
.L_7:
        /*0008*/ 	.byte	0x04, 0x17
        /*000a*/ 	.short	(.L_9 - .L_8)
.L_8:
        /*000c*/ 	.word	0x00000000
        /*0010*/ 	.short	0x0000
        /*0012*/ 	.short	0x0000
        /*0014*/ 	.byte	0x00, 0xf5, 0x21, 0x00


	//----- nvinfo : EIATTR_SPARSE_MMA_MASK
	.align		4
.L_9:
        /*0018*/ 	.byte	0x03, 0x50
        /*001a*/ 	.short	0x0000


	//----- nvinfo : EIATTR_MAXREG_COUNT
	.align		4
        /*001c*/ 	.byte	0x03, 0x1b
        /*001e*/ 	.short	0x00ff


	//----- nvinfo : EIATTR_MERCURY_ISA_VERSION
	.align		4
        /*0020*/ 	.byte	0x03, 0x5f
        /*0022*/ 	.short	0x0101


	//----- nvinfo : EIATTR_VRC_CTA_INIT_COUNT
	.align		4
        /*0024*/ 	.byte	0x02, 0x4a
	.zero		1
	.zero		1


	//----- nvinfo : EIATTR_EXIT_INSTR_OFFSETS
	.align		4
        /*0028*/ 	.byte	0x04, 0x1c
        /*002a*/ 	.short	(.L_11 - .L_10)


	//   ....[0]....
.L_10:
        /*002c*/ 	.word	0x00000030


	//   ....[1]....
        /*0030*/ 	.word	0x00000080


	//----- nvinfo : EIATTR_CBANK_PARAM_SIZE
	.align		4
.L_11:
        /*0034*/ 	.byte	0x03, 0x19
        /*0036*/ 	.short	0x0008


	//----- nvinfo : EIATTR_PARAM_CBANK
	.align		4
        /*0038*/ 	.byte	0x04, 0x0a
        /*003a*/ 	.short	(.L_13 - .L_12)
	.align		4
.L_12:
        /*003c*/ 	.word	index@(.nv.constant0._Z6warmupPj)
        /*0040*/ 	.short	0x0380
        /*0042*/ 	.short	0x0008


	//----- nvinfo : EIATTR_SW_WAR
	.align		4
.L_13:
        /*0044*/ 	.byte	0x04, 0x36
        /*0046*/ 	.short	(.L_15 - .L_14)
.L_14:
        /*0048*/ 	.word	0x00000008
.L_15:


//--------------------- .nv.callgraph             --------------------------
	.section	.nv.callgraph,"",@"SHT_CUDA_CALLGRAPH"
	.align	4
	.sectionentsize	8
	.align		4
        /*0000*/ 	.word	0x00000000
	.align		4
        /*0004*/ 	.word	0xffffffff
	.align		4
        /*0008*/ 	.word	0x00000000
	.align		4
        /*000c*/ 	.word	0xfffffffe
	.align		4
        /*0010*/ 	.word	0x00000000
	.align		4
        /*0014*/ 	.word	0xfffffffd
	.align		4
        /*0018*/ 	.word	0x00000000
	.align		4
        /*001c*/ 	.word	0xfffffffc


//--------------------- .text._Z6warmupPj         --------------------------
	.section	.text._Z6warmupPj,"ax",@progbits
	.align	128
        .global         _Z6warmupPj
        .type           _Z6warmupPj,@function
        .size           _Z6warmupPj,(.L_x_1 - _Z6warmupPj)
        .other          _Z6warmupPj,@"STO_CUDA_ENTRY STV_DEFAULT"
_Z6warmupPj:
.text._Z6warmupPj:
[----:B------:R-:W-:Y:S01]  /*0000*/  LDC R1, c[0x0][0x37c] ;  /* 0x0000df00ff017b82 */ /* 0x000fe20000000800 */
[----:B------:R-:W0:Y:S02]  /*0010*/  S2R R0, SR_TID.X ;  /* 0x0000000000007919 */ /* 0x000e240000002100 */
[----:B0-----:R-:W-:-:S13]  /*0020*/  ISETP.NE.AND P0, PT, R0, RZ, PT ;  /* 0x000000ff0000720c */ /* 0x001fda0003f05270 */
[----:B------:R-:W-:Y:S05]  /*0030*/  @P0 EXIT ;  /* 0x000000000000094d */ /* 0x000fea0003800000 */
[----:B------:R-:W0:Y:S01]  /*0040*/  LDC.64 R2, c[0x0][0x380] ;  /* 0x0000e000ff027b82 */ /* 0x000e220000000a00 */
[----:B------:R-:W0:Y:S01]  /*0050*/  LDCU.64 UR4, c[0x0][0x358] ;  /* 0x00006b00ff0477ac */ /* 0x000e220008000a00 */
[----:B------:R-:W-:-:S05]  /*0060*/  HFMA2 R5, -RZ, RZ, 0, 3.3080577850341796875e-05 ;  /* 0x0000022bff057431 */ /* 0x000fca00000001ff */
[----:B0-----:R-:W-:Y:S01]  /*0070*/  STG.E desc[UR4][R2.64], R5 ;  /* 0x0000000502007986 */ /* 0x001fe2000c101904 */
[----:B------:R-:W-:Y:S05]  /*0080*/  EXIT ;  /* 0x000000000000794d */ /* 0x000fea0003800000 */
.L_x_0:
[----:B------:R-:W-:-:S00]  /*0090*/  BRA `(.L_x_0) ;  /* 0xfffffffc00fc7947 */ /* 0x000fc0000383ffff */
[----:B------:R-:W-:-:S00]  /*00a0*/  NOP ;  /* 0x0000000000007918 */ /* 0x000fc00000000000 */
        /* <DEDUP_REMOVED lines=13> */
.L_x_1:


//--------------------- .nv.shared.reserved.0     --------------------------
	.section	.nv.shared.reserved.0,"aw",@nobits
	.weak		__nv_reservedSMEM_offset_0_alias
	.size		__nv_reservedSMEM_offset_0_alias, 0, 64
	.other		__nv_reservedSMEM_offset_0_alias,@"STO_CUDA_RESERVED_SHARED STV_DEFAULT"
__nv_reservedSMEM_offset_0_alias:
	.zero		0
	.zero		64


//--------------------- .nv.constant0._Z6warmupPj --------------------------
	.section	.nv.constant0._Z6warmupPj,"a",@progbits
	.sectionflags	@""
	.align	4
.nv.constant0._Z6warmupPj:
	.zero		904


//--------------------- SYMBOLS --------------------------

	.type		.nv.reservedSmem.offset0,@object
	.size		.nv.reservedSmem.offset0,0x4
